//
// Generated by NVIDIA NVVM Compiler
//
// Compiler Build ID: CL-36424714
// Cuda compilation tools, release 13.0, V13.0.88
// Based on NVVM 20.0.0
//

.version 9.0
.target sm_100
.address_size 64

	// .globl	addArrays

.visible .entry addArrays(
	.param .u64 .ptr .align 1 addArrays_param_0,
	.param .u64 .ptr .align 1 addArrays_param_1,
	.param .u64 .ptr .align 1 addArrays_param_2,
	.param .u32 addArrays_param_3
)
{
	.reg .pred 	%p<2>;
	.reg .b32 	%r<9>;
	.reg .b64 	%rd<11>;

	ld.param.u64 	%rd1, [addArrays_param_0];
	ld.param.u64 	%rd2, [addArrays_param_1];
	ld.param.u64 	%rd3, [addArrays_param_2];
	ld.param.u32 	%r2, [addArrays_param_3];
	mov.u32 	%r3, %ntid.x;
	mov.u32 	%r4, %ctaid.x;
	mov.u32 	%r5, %tid.x;
	mad.lo.s32 	%r1, %r3, %r4, %r5;
	setp.ge.s32 	%p1, %r1, %r2;
	@%p1 bra 	$L__BB0_2;
	cvta.to.global.u64 	%rd4, %rd1;
	cvta.to.global.u64 	%rd5, %rd2;
	cvta.to.global.u64 	%rd6, %rd3;
	mul.wide.s32 	%rd7, %r1, 4;
	add.s64 	%rd8, %rd4, %rd7;
	ld.global.u32 	%r6, [%rd8];
	add.s64 	%rd9, %rd5, %rd7;
	ld.global.u32 	%r7, [%rd9];
	add.s32 	%r8, %r7, %r6;
	add.s64 	%rd10, %rd6, %rd7;
	st.global.u32 	[%rd10], %r8;
$L__BB0_2:
	ret;

}


// ===== COMPILED SASS (sm_100) =====

	.target	sm_100

	.elftype	@"ET_EXEC"


//--------------------- .note.nv.tkinfo           --------------------------
	.section	.note.nv.tkinfo,"",@"SHT_NOTE"
	.sectionflags	@"SHF_NOTE_NV_TKINFO"
	.tkinfo
        /*0018*/ 	.word	0x00000002
        /*0030*/ 	.string	""
        /*0030*/ 	.string	"ptxas"
        /*0030*/ 	.string	"Cuda compilation tools, release 13.0, V13.0.88"
        /*0030*/ 	.string	"Build cuda_13.0.r13.0/compiler.36424714_0"
        /*0030*/ 	.string	"-arch sm_100 -m 64 "



//--------------------- .note.nv.cuinfo           --------------------------
	.section	.note.nv.cuinfo,"",@"SHT_NOTE"
	.sectionflags	@"SHF_NOTE_NV_CUINFO"
        /*0018*/ 	.short	0x0002
        /*001a*/ 	.short	0x0064
        /*001c*/ 	.short	0x0082
	.zero		2


//--------------------- .nv.info                  --------------------------
	.section	.nv.info,"",@"SHT_CUDA_INFO"
	.align	4


	//----- nvinfo : EIATTR_REGCOUNT
	.align		4
        /*0000*/ 	.byte	0x04, 0x2f
        /*0002*/ 	.short	(.L_1 - .L_0)
	.align		4
.L_0:
        /*0004*/ 	.word	index@(addArrays)
        /*0008*/ 	.word	0x0000000c


	//----- nvinfo : EIATTR_FRAME_SIZE
	.align		4
.L_1:
        /*000c*/ 	.byte	0x04, 0x11
        /*000e*/ 	.short	(.L_3 - .L_2)
	.align		4
.L_2:
        /*0010*/ 	.word	index@(addArrays)
        /*0014*/ 	.word	0x00000000


	//----- nvinfo : EIATTR_MIN_STACK_SIZE
	.align		4
.L_3:
        /*0018*/ 	.byte	0x04, 0x12
        /*001a*/ 	.short	(.L_5 - .L_4)
	.align		4
.L_4:
        /*001c*/ 	.word	index@(addArrays)
        /*0020*/ 	.word	0x00000000
.L_5:


//--------------------- .nv.compat                --------------------------
	.section	.nv.compat,"",@"SHT_CUDA_COMPAT_INFO"
	.align	4
        /*0000*/ 	.byte	0x02, 0x09, 0x00, 0x00, 0x02, 0x02, 0x01, 0x00, 0x02, 0x05, 0x05, 0x00, 0x03, 0x07, 0x01, 0x01
        /*0010*/ 	.byte	0x02, 0x03, 0x00, 0x00, 0x02, 0x06, 0x01, 0x00, 0x04, 0x0b, 0x08, 0x00, 0x09, 0x00, 0x00, 0x00
        /*0020*/ 	.byte	0x00, 0x00, 0x00, 0x00


//--------------------- .nv.info.addArrays        --------------------------
	.section	.nv.info.addArrays,"",@"SHT_CUDA_INFO"
	.sectionflags	@""
	.align	4


	//----- nvinfo : EIATTR_CUDA_API_VERSION
	.align		4
        /*0000*/ 	.byte	0x04, 0x37
        /*0002*/ 	.short	(.L_7 - .L_6)
.L_6:
        /*0004*/ 	.word	0x00000082


	//----- nvinfo : EIATTR_KPARAM_INFO
	.align		4
.L_7:
        /*0008*/ 	.byte	0x04, 0x17
        /*000a*/ 	.short	(.L_9 - .L_8)
.L_8:
        /*000c*/ 	.word	0x00000000
        /*0010*/ 	.short	0x0003
        /*0012*/ 	.short	0x0018
        /*0014*/ 	.byte	0x00, 0xf0, 0x11, 0x00


	//----- nvinfo : EIATTR_KPARAM_INFO
	.align		4
.L_9:
        /*0018*/ 	.byte	0x04, 0x17
        /*001a*/ 	.short	(.L_11 - .L_10)
.L_10:
        /*001c*/ 	.word	0x00000000
        /*0020*/ 	.short	0x0002
        /*0022*/ 	.short	0x0010
        /*0024*/ 	.byte	0x00, 0xf5, 0x21, 0x00


	//----- nvinfo : EIATTR_KPARAM_INFO
	.align		4
.L_11:
        /*0028*/ 	.byte	0x04, 0x17
        /*002a*/ 	.short	(.L_13 - .L_12)
.L_12:
        /*002c*/ 	.word	0x00000000
        /*0030*/ 	.short	0x0001
        /*0032*/ 	.short	0x0008
        /*0034*/ 	.byte	0x00, 0xf5, 0x21, 0x00


	//----- nvinfo : EIATTR_KPARAM_INFO
	.align		4
.L_13:
        /*0038*/ 	.byte	0x04, 0x17
        /*003a*/ 	.short	(.L_15 - .L_14)
.L_14:
        /*003c*/ 	.word	0x00000000
        /*0040*/ 	.short	0x0000
        /*0042*/ 	.short	0x0000
        /*0044*/ 	.byte	0x00, 0xf5, 0x21, 0x00


	//----- nvinfo : EIATTR_SPARSE_MMA_MASK
	.align		4
.L_15:
        /*0048*/ 	.byte	0x03, 0x50
        /*004a*/ 	.short	0x0000


	//----- nvinfo : EIATTR_MAXREG_COUNT
	.align		4
        /*004c*/ 	.byte	0x03, 0x1b
        /*004e*/ 	.short	0x00ff


	//----- nvinfo : EIATTR_MERCURY_ISA_VERSION
	.align		4
        /*0050*/ 	.byte	0x03, 0x5f
        /*0052*/ 	.short	0x0101


	//----- nvinfo : EIATTR_VRC_CTA_INIT_COUNT
	.align		4
        /*0054*/ 	.byte	0x02, 0x4a
	.zero		1
	.zero		1


	//----- nvinfo : EIATTR_EXIT_INSTR_OFFSETS
	.align		4
        /*0058*/ 	.byte	0x04, 0x1c
        /*005a*/ 	.short	(.L_17 - .L_16)


	//   ....[0]....
.L_16:
        /*005c*/ 	.word	0x00000070


	//   ....[1]....
        /*0060*/ 	.word	0x00000130


	//----- nvinfo : EIATTR_CBANK_PARAM_SIZE
	.align		4
.L_17:
        /*0064*/ 	.byte	0x03, 0x19
        /*0066*/ 	.short	0x001c


	//----- nvinfo : EIATTR_PARAM_CBANK
	.align		4
        /*0068*/ 	.byte	0x04, 0x0a
        /*006a*/ 	.short	(.L_19 - .L_18)
	.align		4
.L_18:
        /*006c*/ 	.word	index@(.nv.constant0.addArrays)
        /*0070*/ 	.short	0x0380
        /*0072*/ 	.short	0x001c


	//----- nvinfo : EIATTR_SW_WAR
	.align		4
.L_19:
        /*0074*/ 	.byte	0x04, 0x36
        /*0076*/ 	.short	(.L_21 - .L_20)
.L_20:
        /*0078*/ 	.word	0x00000008
.L_21:


//--------------------- .nv.callgraph             --------------------------
	.section	.nv.callgraph,"",@"SHT_CUDA_CALLGRAPH"
	.align	4
	.sectionentsize	8
	.align		4
        /*0000*/ 	.word	0x00000000
	.align		4
        /*0004*/ 	.word	0xffffffff
	.align		4
        /*0008*/ 	.word	0x00000000
	.align		4
        /*000c*/ 	.word	0xfffffffe
	.align		4
        /*0010*/ 	.word	0x00000000
	.align		4
        /*0014*/ 	.word	0xfffffffd
	.align		4
        /*0018*/ 	.word	0x00000000
	.align		4
        /*001c*/ 	.word	0xfffffffc


//--------------------- .text.addArrays           --------------------------
	.section	.text.addArrays,"ax",@progbits
	.align	128
        .global         addArrays
        .type           addArrays,@function
        .size           addArrays,(.L_x_1 - addArrays)
        .other          addArrays,@"STO_CUDA_ENTRY STV_DEFAULT"
addArrays:
.text.addArrays:
[----:B------:R-:W-:Y:S01]  /*0000*/  LDC R1, c[0x0][0x37c] ;  /* 0x0000df00ff017b82 */ /* 0x000fe20000000800 */
[----:B------:R-:W0:Y:S01]  /*0010*/  S2R R9, SR_CTAID.X ;  /* 0x0000000000097919 */ /* 0x000e220000002500 */
[----:B------:R-:W0:Y:S01]  /*0020*/  LDCU UR4, c[0x0][0x360] ;  /* 0x00006c00ff0477ac */ /* 0x000e220008000800 */
[----:B------:R-:W0:Y:S01]  /*0030*/  S2R R0, SR_TID.X ;  /* 0x0000000000007919 */ /* 0x000e220000002100 */
[----:B------:R-:W1:Y:S01]  /*0040*/  LDCU UR5, c[0x0][0x398] ;  /* 0x00007300ff0577ac */ /* 0x000e620008000800 */
[----:B0-----:R-:W-:-:S05]  /*0050*/  IMAD R9, R9, UR4, R0 ;  /* 0x0000000409097c24 */ /* 0x001fca000f8e0200 */
[----:B-1----:R-:W-:-:S13]  /*0060*/  ISETP.GE.AND P0, PT, R9, UR5, PT ;  /* 0x0000000509007c0c */ /* 0x002fda000bf06270 */
[----:B------:R-:W-:Y:S05]  /*0070*/  @P0 EXIT ;  /* 0x000000000000094d */ /* 0x000fea0003800000 */
[----:B------:R-:W0:Y:S01]  /*0080*/  LDC.64 R2, c[0x0][0x380] ;  /* 0x0000e000ff027b82 */ /* 0x000e220000000a00 */
[----:B------:R-:W1:Y:S07]  /*0090*/  LDCU.64 UR4, c[0x0][0x358] ;  /* 0x00006b00ff0477ac */ /* 0x000e6e0008000a00 */
[----:B------:R-:W2:Y:S08]  /*00a0*/  LDC.64 R4, c[0x0][0x388] ;  /* 0x0000e200ff047b82 */ /* 0x000eb00000000a00 */
[----:B------:R-:W3:Y:S01]  /*00b0*/  LDC.64 R6, c[0x0][0x390] ;  /* 0x0000e400ff067b82 */ /* 0x000ee20000000a00 */
[----:B0-----:R-:W-:-:S06]  /*00c0*/  IMAD.WIDE R2, R9, 0x4, R2 ;  /* 0x0000000409027825 */ /* 0x001fcc00078e0202 */
[----:B-1----:R-:W4:Y:S01]  /*00d0*/  LDG.E R2, desc[UR4][R2.64] ;  /* 0x0000000402027981 */ /* 0x002f22000c1e1900 */
[----:B--2---:R-:W-:-:S06]  /*00e0*/  IMAD.WIDE R4, R9, 0x4, R4 ;  /* 0x0000000409047825 */ /* 0x004fcc00078e0204 */
[----:B------:R-:W4:Y:S01]  /*00f0*/  LDG.E R5, desc[UR4][R4.64] ;  /* 0x0000000404057981 */ /* 0x000f22000c1e1900 */
[----:B---3--:R-:W-:Y:S01]  /*0100*/  IMAD.WIDE R6, R9, 0x4, R6 ;  /* 0x0000000409067825 */ /* 0x008fe200078e0206 */
[----:B----4-:R-:W-:-:S05]  /*0110*/  IADD3 R9, PT, PT, R2, R5, RZ ;  /* 0x0000000502097210 */ /* 0x010fca0007ffe0ff */
[----:B------:R-:W-:Y:S01]  /*0120*/  STG.E desc[UR4][R6.64], R9 ;  /* 0x0000000906007986 */ /* 0x000fe2000c101904 */
[----:B------:R-:W-:Y:S05]  /*0130*/  EXIT ;  /* 0x000000000000794d */ /* 0x000fea0003800000 */
.L_x_0:
[----:B------:R-:W-:-:S00]  /*0140*/  BRA `(.L_x_0) ;  /* 0xfffffffc00fc7947 */ /* 0x000fc0000383ffff */
[----:B------:R-:W-:-:S00]  /*0150*/  NOP ;  /* 0x0000000000007918 */ /* 0x000fc00000000000 */
        /* <DEDUP_REMOVED lines=10> */
.L_x_1:


//--------------------- .nv.shared.reserved.0     --------------------------
	.section	.nv.shared.reserved.0,"aw",@nobits
	.weak		__nv_reservedSMEM_offset_0_alias
	.size		__nv_reservedSMEM_offset_0_alias, 0, 64
	.other		__nv_reservedSMEM_offset_0_alias,@"STO_CUDA_RESERVED_SHARED STV_DEFAULT"
__nv_reservedSMEM_offset_0_alias:
	.zero		0
	.zero		64


//--------------------- .nv.constant0.addArrays   --------------------------
	.section	.nv.constant0.addArrays,"a",@progbits
	.sectionflags	@""
	.align	4
.nv.constant0.addArrays:
	.zero		924


//--------------------- SYMBOLS --------------------------

	.type		.nv.reservedSmem.offset0,@object
	.size		.nv.reservedSmem.offset0,0x4
